//
// Generated by NVIDIA NVVM Compiler
//
// Compiler Build ID: CL-36424714
// Cuda compilation tools, release 13.0, V13.0.88
// Based on NVVM 20.0.0
//

.version 9.0
.target sm_100
.address_size 64

	// .globl	apply_threshold

.visible .entry apply_threshold(
	.param .u64 .ptr .align 1 apply_threshold_param_0,
	.param .u64 .ptr .align 1 apply_threshold_param_1,
	.param .u32 apply_threshold_param_2,
	.param .f32 apply_threshold_param_3
)
{
	.reg .pred 	%p<3>;
	.reg .b32 	%r<6>;
	.reg .b32 	%f<8>;
	.reg .b64 	%rd<9>;

	ld.param.u64 	%rd1, [apply_threshold_param_0];
	ld.param.u64 	%rd2, [apply_threshold_param_1];
	ld.param.u32 	%r2, [apply_threshold_param_2];
	ld.param.f32 	%f1, [apply_threshold_param_3];
	mov.u32 	%r3, %ctaid.x;
	mov.u32 	%r4, %ntid.x;
	mov.u32 	%r5, %tid.x;
	mad.lo.s32 	%r1, %r3, %r4, %r5;
	setp.ge.s32 	%p1, %r1, %r2;
	@%p1 bra 	$L__BB0_2;
	cvta.to.global.u64 	%rd3, %rd1;
	cvta.to.global.u64 	%rd4, %rd2;
	mul.wide.s32 	%rd5, %r1, 8;
	add.s64 	%rd6, %rd3, %rd5;
	ld.global.v2.f32 	{%f2, %f3}, [%rd6];
	mul.f32 	%f4, %f3, %f3;
	fma.rn.f32 	%f5, %f2, %f2, %f4;
	sqrt.rn.f32 	%f6, %f5;
	setp.gt.f32 	%p2, %f6, %f1;
	selp.f32 	%f7, %f6, 0f00000000, %p2;
	mul.wide.s32 	%rd7, %r1, 4;
	add.s64 	%rd8, %rd4, %rd7;
	st.global.f32 	[%rd8], %f7;
$L__BB0_2:
	ret;

}


// ===== COMPILED SASS (sm_100) =====

	.target	sm_100

	.elftype	@"ET_EXEC"


//--------------------- .note.nv.tkinfo           --------------------------
	.section	.note.nv.tkinfo,"",@"SHT_NOTE"
	.sectionflags	@"SHF_NOTE_NV_TKINFO"
	.tkinfo
        /*0018*/ 	.word	0x00000002
        /*0030*/ 	.string	""
        /*0030*/ 	.string	"ptxas"
        /*0030*/ 	.string	"Cuda compilation tools, release 13.0, V13.0.88"
        /*0030*/ 	.string	"Build cuda_13.0.r13.0/compiler.36424714_0"
        /*0030*/ 	.string	"-arch sm_100 -m 64 "



//--------------------- .note.nv.cuinfo           --------------------------
	.section	.note.nv.cuinfo,"",@"SHT_NOTE"
	.sectionflags	@"SHF_NOTE_NV_CUINFO"
        /*0018*/ 	.short	0x0002
        /*001a*/ 	.short	0x0064
        /*001c*/ 	.short	0x0082
	.zero		2


//--------------------- .nv.info                  --------------------------
	.section	.nv.info,"",@"SHT_CUDA_INFO"
	.align	4


	//----- nvinfo : EIATTR_REGCOUNT
	.align		4
        /*0000*/ 	.byte	0x04, 0x2f
        /*0002*/ 	.short	(.L_1 - .L_0)
	.align		4
.L_0:
        /*0004*/ 	.word	index@(apply_threshold)
        /*0008*/ 	.word	0x0000000b


	//----- nvinfo : EIATTR_FRAME_SIZE
	.align		4
.L_1:
        /*000c*/ 	.byte	0x04, 0x11
        /*000e*/ 	.short	(.L_3 - .L_2)
	.align		4
.L_2:
        /*0010*/ 	.word	index@($__internal_0_$__cuda_sm20_sqrt_rn_f32_slowpath)
        /*0014*/ 	.word	0x00000000


	//----- nvinfo : EIATTR_FRAME_SIZE
	.align		4
.L_3:
        /*0018*/ 	.byte	0x04, 0x11
        /*001a*/ 	.short	(.L_5 - .L_4)
	.align		4
.L_4:
        /*001c*/ 	.word	index@(apply_threshold)
        /*0020*/ 	.word	0x00000000


	//----- nvinfo : EIATTR_MIN_STACK_SIZE
	.align		4
.L_5:
        /*0024*/ 	.byte	0x04, 0x12
        /*0026*/ 	.short	(.L_7 - .L_6)
	.align		4
.L_6:
        /*0028*/ 	.word	index@(apply_threshold)
        /*002c*/ 	.word	0x00000000
.L_7:


//--------------------- .nv.compat                --------------------------
	.section	.nv.compat,"",@"SHT_CUDA_COMPAT_INFO"
	.align	4
        /*0000*/ 	.byte	0x02, 0x09, 0x00, 0x00, 0x02, 0x02, 0x01, 0x00, 0x02, 0x05, 0x05, 0x00, 0x03, 0x07, 0x01, 0x01
        /*0010*/ 	.byte	0x02, 0x03, 0x00, 0x00, 0x02, 0x06, 0x01, 0x00, 0x04, 0x0b, 0x08, 0x00, 0x01, 0x00, 0x00, 0x00
        /*0020*/ 	.byte	0x00, 0x00, 0x00, 0x00


//--------------------- .nv.info.apply_threshold  --------------------------
	.section	.nv.info.apply_threshold,"",@"SHT_CUDA_INFO"
	.sectionflags	@""
	.align	4


	//----- nvinfo : EIATTR_CUDA_API_VERSION
	.align		4
        /*0000*/ 	.byte	0x04, 0x37
        /*0002*/ 	.short	(.L_9 - .L_8)
.L_8:
        /*0004*/ 	.word	0x00000082


	//----- nvinfo : EIATTR_KPARAM_INFO
	.align		4
.L_9:
        /*0008*/ 	.byte	0x04, 0x17
        /*000a*/ 	.short	(.L_11 - .L_10)
.L_10:
        /*000c*/ 	.word	0x00000000
        /*0010*/ 	.short	0x0003
        /*0012*/ 	.short	0x0014
        /*0014*/ 	.byte	0x00, 0xf0, 0x11, 0x00


	//----- nvinfo : EIATTR_KPARAM_INFO
	.align		4
.L_11:
        /*0018*/ 	.byte	0x04, 0x17
        /*001a*/ 	.short	(.L_13 - .L_12)
.L_12:
        /*001c*/ 	.word	0x00000000
        /*0020*/ 	.short	0x0002
        /*0022*/ 	.short	0x0010
        /*0024*/ 	.byte	0x00, 0xf0, 0x11, 0x00


	//----- nvinfo : EIATTR_KPARAM_INFO
	.align		4
.L_13:
        /*0028*/ 	.byte	0x04, 0x17
        /*002a*/ 	.short	(.L_15 - .L_14)
.L_14:
        /*002c*/ 	.word	0x00000000
        /*0030*/ 	.short	0x0001
        /*0032*/ 	.short	0x0008
        /*0034*/ 	.byte	0x00, 0xf5, 0x21, 0x00


	//----- nvinfo : EIATTR_KPARAM_INFO
	.align		4
.L_15:
        /*0038*/ 	.byte	0x04, 0x17
        /*003a*/ 	.short	(.L_17 - .L_16)
.L_16:
        /*003c*/ 	.word	0x00000000
        /*0040*/ 	.short	0x0000
        /*0042*/ 	.short	0x0000
        /*0044*/ 	.byte	0x00, 0xf5, 0x21, 0x00


	//----- nvinfo : EIATTR_SPARSE_MMA_MASK
	.align		4
.L_17:
        /*0048*/ 	.byte	0x03, 0x50
        /*004a*/ 	.short	0x0000


	//----- nvinfo : EIATTR_MAXREG_COUNT
	.align		4
        /*004c*/ 	.byte	0x03, 0x1b
        /*004e*/ 	.short	0x00ff


	//----- nvinfo : EIATTR_MERCURY_ISA_VERSION
	.align		4
        /*0050*/ 	.byte	0x03, 0x5f
        /*0052*/ 	.short	0x0101


	//----- nvinfo : EIATTR_VRC_CTA_INIT_COUNT
	.align		4
        /*0054*/ 	.byte	0x02, 0x4a
	.zero		1
	.zero		1


	//----- nvinfo : EIATTR_EXIT_INSTR_OFFSETS
	.align		4
        /*0058*/ 	.byte	0x04, 0x1c
        /*005a*/ 	.short	(.L_19 - .L_18)


	//   ....[0]....
.L_18:
        /*005c*/ 	.word	0x00000070


	//   ....[1]....
        /*0060*/ 	.word	0x00000220


	//----- nvinfo : EIATTR_CRS_STACK_SIZE
	.align		4
.L_19:
        /*0064*/ 	.byte	0x04, 0x1e
        /*0066*/ 	.short	(.L_21 - .L_20)
.L_20:
        /*0068*/ 	.word	0x00000000


	//----- nvinfo : EIATTR_CBANK_PARAM_SIZE
	.align		4
.L_21:
        /*006c*/ 	.byte	0x03, 0x19
        /*006e*/ 	.short	0x0018


	//----- nvinfo : EIATTR_PARAM_CBANK
	.align		4
        /*0070*/ 	.byte	0x04, 0x0a
        /*0072*/ 	.short	(.L_23 - .L_22)
	.align		4
.L_22:
        /*0074*/ 	.word	index@(.nv.constant0.apply_threshold)
        /*0078*/ 	.short	0x0380
        /*007a*/ 	.short	0x0018


	//----- nvinfo : EIATTR_SW_WAR
	.align		4
.L_23:
        /*007c*/ 	.byte	0x04, 0x36
        /*007e*/ 	.short	(.L_25 - .L_24)
.L_24:
        /*0080*/ 	.word	0x00000008
.L_25:


//--------------------- .nv.callgraph             --------------------------
	.section	.nv.callgraph,"",@"SHT_CUDA_CALLGRAPH"
	.align	4
	.sectionentsize	8
	.align		4
        /*0000*/ 	.word	0x00000000
	.align		4
        /*0004*/ 	.word	0xffffffff
	.align		4
        /*0008*/ 	.word	0x00000000
	.align		4
        /*000c*/ 	.word	0xfffffffe
	.align		4
        /*0010*/ 	.word	0x00000000
	.align		4
        /*0014*/ 	.word	0xfffffffd
	.align		4
        /*0018*/ 	.word	0x00000000
	.align		4
        /*001c*/ 	.word	0xfffffffc


//--------------------- .text.apply_threshold     --------------------------
	.section	.text.apply_threshold,"ax",@progbits
	.align	128
        .global         apply_threshold
        .type           apply_threshold,@function
        .size           apply_threshold,(.L_x_5 - apply_threshold)
        .other          apply_threshold,@"STO_CUDA_ENTRY STV_DEFAULT"
apply_threshold:
.text.apply_threshold:
[----:B------:R-:W-:Y:S01]  /*0000*/  LDC R1, c[0x0][0x37c] ;  /* 0x0000df00ff017b82 */ /* 0x000fe20000000800 */
[----:B------:R-:W0:Y:S07]  /*0010*/  S2R R3, SR_TID.X ;  /* 0x0000000000037919 */ /* 0x000e2e0000002100 */
[----:B------:R-:W0:Y:S01]  /*0020*/  S2UR UR4, SR_CTAID.X ;  /* 0x00000000000479c3 */ /* 0x000e220000002500 */
[----:B------:R-:W1:Y:S07]  /*0030*/  LDCU UR5, c[0x0][0x390] ;  /* 0x00007200ff0577ac */ /* 0x000e6e0008000800 */
[----:B------:R-:W0:Y:S02]  /*0040*/  LDC R2, c[0x0][0x360] ;  /* 0x0000d800ff027b82 */ /* 0x000e240000000800 */
[----:B0-----:R-:W-:-:S05]  /*0050*/  IMAD R2, R2, UR4, R3 ;  /* 0x0000000402027c24 */ /* 0x001fca000f8e0203 */
[----:B-1----:R-:W-:-:S13]  /*0060*/  ISETP.GE.AND P0, PT, R2, UR5, PT ;  /* 0x0000000502007c0c */ /* 0x002fda000bf06270 */
[----:B------:R-:W-:Y:S05]  /*0070*/  @P0 EXIT ;  /* 0x000000000000094d */ /* 0x000fea0003800000 */
[----:B------:R-:W0:Y:S01]  /*0080*/  LDC.64 R4, c[0x0][0x380] ;  /* 0x0000e000ff047b82 */ /* 0x000e220000000a00 */
[----:B------:R-:W1:Y:S01]  /*0090*/  LDCU.64 UR4, c[0x0][0x358] ;  /* 0x00006b00ff0477ac */ /* 0x000e620008000a00 */
[----:B0-----:R-:W-:-:S06]  /*00a0*/  IMAD.WIDE R4, R2, 0x8, R4 ;  /* 0x0000000802047825 */ /* 0x001fcc00078e0204 */
[----:B-1----:R-:W2:Y:S01]  /*00b0*/  LDG.E.64 R4, desc[UR4][R4.64] ;  /* 0x0000000404047981 */ /* 0x002ea2000c1e1b00 */
[----:B------:R-:W-:Y:S01]  /*00c0*/  BSSY.RECONVERGENT B0, `(.L_x_0) ;  /* 0x000000f000007945 */ /* 0x000fe20003800200 */
[----:B--2---:R-:W-:-:S04]  /*00d0*/  FMUL R3, R5, R5 ;  /* 0x0000000505037220 */ /* 0x004fc80000400000 */
[----:B------:R-:W-:-:S04]  /*00e0*/  FFMA R0, R4, R4, R3 ;  /* 0x0000000404007223 */ /* 0x000fc80000000003 */
[----:B------:R0:W1:Y:S01]  /*00f0*/  MUFU.RSQ R3, R0 ;  /* 0x0000000000037308 */ /* 0x0000620000001400 */
[----:B------:R-:W-:-:S04]  /*0100*/  IADD3 R6, PT, PT, R0, -0xd000000, RZ ;  /* 0xf300000000067810 */ /* 0x000fc80007ffe0ff */
[----:B------:R-:W-:-:S13]  /*0110*/  ISETP.GT.U32.AND P0, PT, R6, 0x727fffff, PT ;  /* 0x727fffff0600780c */ /* 0x000fda0003f04070 */
[----:B01----:R-:W-:Y:S05]  /*0120*/  @!P0 BRA `(.L_x_1) ;  /* 0x0000000000108947 */ /* 0x003fea0003800000 */
[----:B------:R-:W-:-:S07]  /*0130*/  MOV R8, 0x150 ;  /* 0x0000015000087802 */ /* 0x000fce0000000f00 */
[----:B------:R-:W-:Y:S05]  /*0140*/  CALL.REL.NOINC `($__internal_0_$__cuda_sm20_sqrt_rn_f32_slowpath) ;  /* 0x0000000000387944 */ /* 0x000fea0003c00000 */
[----:B------:R-:W-:Y:S01]  /*0150*/  MOV R0, R3 ;  /* 0x0000000300007202 */ /* 0x000fe20000000f00 */
[----:B------:R-:W-:Y:S06]  /*0160*/  BRA `(.L_x_2) ;  /* 0x0000000000107947 */ /* 0x000fec0003800000 */
.L_x_1:
[----:B------:R-:W-:Y:S01]  /*0170*/  FMUL.FTZ R5, R0, R3 ;  /* 0x0000000300057220 */ /* 0x000fe20000410000 */
[----:B------:R-:W-:-:S03]  /*0180*/  FMUL.FTZ R3, R3, 0.5 ;  /* 0x3f00000003037820 */ /* 0x000fc60000410000 */
[----:B------:R-:W-:-:S04]  /*0190*/  FFMA R0, -R5, R5, R0 ;  /* 0x0000000505007223 */ /* 0x000fc80000000100 */
[----:B------:R-:W-:-:S07]  /*01a0*/  FFMA R0, R0, R3, R5 ;  /* 0x0000000300007223 */ /* 0x000fce0000000005 */
.L_x_2:
[----:B------:R-:W-:Y:S05]  /*01b0*/  BSYNC.RECONVERGENT B0 ;  /* 0x0000000000007941 */ /* 0x000fea0003800200 */
.L_x_0:
[----:B------:R-:W0:Y:S01]  /*01c0*/  LDC.64 R4, c[0x0][0x388] ;  /* 0x0000e200ff047b82 */ /* 0x000e220000000a00 */
[----:B------:R-:W1:Y:S02]  /*01d0*/  LDCU UR6, c[0x0][0x394] ;  /* 0x00007280ff0677ac */ /* 0x000e640008000800 */
[----:B-1----:R-:W-:Y:S01]  /*01e0*/  FSETP.GT.AND P0, PT, R0, UR6, PT ;  /* 0x0000000600007c0b */ /* 0x002fe2000bf04000 */
[----:B0-----:R-:W-:-:S03]  /*01f0*/  IMAD.WIDE R2, R2, 0x4, R4 ;  /* 0x0000000402027825 */ /* 0x001fc600078e0204 */
[----:B------:R-:W-:-:S05]  /*0200*/  FSEL R5, R0, RZ, P0 ;  /* 0x000000ff00057208 */ /* 0x000fca0000000000 */
[----:B------:R-:W-:Y:S01]  /*0210*/  STG.E desc[UR4][R2.64], R5 ;  /* 0x0000000502007986 */ /* 0x000fe2000c101904 */
[----:B------:R-:W-:Y:S05]  /*0220*/  EXIT ;  /* 0x000000000000794d */ /* 0x000fea0003800000 */
        .weak           $__internal_0_$__cuda_sm20_sqrt_rn_f32_slowpath
        .type           $__internal_0_$__cuda_sm20_sqrt_rn_f32_slowpath,@function
        .size           $__internal_0_$__cuda_sm20_sqrt_rn_f32_slowpath,(.L_x_5 - $__internal_0_$__cuda_sm20_sqrt_rn_f32_slowpath)
$__internal_0_$__cuda_sm20_sqrt_rn_f32_slowpath:
[----:B------:R-:W-:-:S13]  /*0230*/  LOP3.LUT P0, RZ, R0, 0x7fffffff, RZ, 0xc0, !PT ;  /* 0x7fffffff00ff7812 */ /* 0x000fda000780c0ff */
[----:B------:R-:W-:Y:S01]  /*0240*/  @!P0 MOV R3, R0 ;  /* 0x0000000000038202 */ /* 0x000fe20000000f00 */
[----:B------:R-:W-:Y:S06]  /*0250*/  @!P0 BRA `(.L_x_3) ;  /* 0x0000000000408947 */ /* 0x000fec0003800000 */
[----:B------:R-:W-:-:S13]  /*0260*/  FSETP.GEU.FTZ.AND P0, PT, R0, RZ, PT ;  /* 0x000000ff0000720b */ /* 0x000fda0003f1e000 */
[----:B------:R-:W-:Y:S01]  /*0270*/  @!P0 MOV R3, 0x7fffffff ;  /* 0x7fffffff00038802 */ /* 0x000fe20000000f00 */
[----:B------:R-:W-:Y:S06]  /*0280*/  @!P0 BRA `(.L_x_3) ;  /* 0x0000000000348947 */ /* 0x000fec0003800000 */
[----:B------:R-:W-:-:S13]  /*0290*/  FSETP.GTU.FTZ.AND P0, PT, |R0|, +INF , PT ;  /* 0x7f8000000000780b */ /* 0x000fda0003f1c200 */
[----:B------:R-:W-:Y:S01]  /*02a0*/  @P0 FADD.FTZ R3, R0, 1 ;  /* 0x3f80000000030421 */ /* 0x000fe20000010000 */
[----:B------:R-:W-:Y:S06]  /*02b0*/  @P0 BRA `(.L_x_3) ;  /* 0x0000000000280947 */ /* 0x000fec0003800000 */
[----:B------:R-:W-:-:S13]  /*02c0*/  FSETP.NEU.FTZ.AND P0, PT, |R0|, +INF , PT ;  /* 0x7f8000000000780b */ /* 0x000fda0003f1d200 */
[----:B------:R-:W-:-:S04]  /*02d0*/  @P0 FFMA R4, R0, 1.84467440737095516160e+19, RZ ;  /* 0x5f80000000040823 */ /* 0x000fc800000000ff */
[----:B------:R-:W0:Y:S02]  /*02e0*/  @P0 MUFU.RSQ R3, R4 ;  /* 0x0000000400030308 */ /* 0x000e240000001400 */
[----:B0-----:R-:W-:Y:S01]  /*02f0*/  @P0 FMUL.FTZ R5, R4, R3 ;  /* 0x0000000304050220 */ /* 0x001fe20000410000 */
[----:B------:R-:W-:Y:S01]  /*0300*/  @P0 FMUL.FTZ R7, R3, 0.5 ;  /* 0x3f00000003070820 */ /* 0x000fe20000410000 */
[----:B------:R-:W-:Y:S02]  /*0310*/  @!P0 MOV R3, R0 ;  /* 0x0000000000038202 */ /* 0x000fe40000000f00 */
[----:B------:R-:W-:-:S04]  /*0320*/  @P0 FADD.FTZ R6, -R5, -RZ ;  /* 0x800000ff05060221 */ /* 0x000fc80000010100 */
[----:B------:R-:W-:-:S04]  /*0330*/  @P0 FFMA R6, R5, R6, R4 ;  /* 0x0000000605060223 */ /* 0x000fc80000000004 */
[----:B------:R-:W-:-:S04]  /*0340*/  @P0 FFMA R6, R6, R7, R5 ;  /* 0x0000000706060223 */ /* 0x000fc80000000005 */
[----:B------:R-:W-:-:S07]  /*0350*/  @P0 FMUL.FTZ R3, R6, 2.3283064365386962891e-10 ;  /* 0x2f80000006030820 */ /* 0x000fce0000410000 */
.L_x_3:
[----:B------:R-:W-:Y:S01]  /*0360*/  HFMA2 R5, -RZ, RZ, 0, 0 ;  /* 0x00000000ff057431 */ /* 0x000fe200000001ff */
[----:B------:R-:W-:-:S04]  /*0370*/  MOV R4, R8 ;  /* 0x0000000800047202 */ /* 0x000fc80000000f00 */
[----:B------:R-:W-:Y:S05]  /*0380*/  RET.REL.NODEC R4 `(apply_threshold) ;  /* 0xfffffffc041c7950 */ /* 0x000fea0003c3ffff */
.L_x_4:
[----:B------:R-:W-:-:S00]  /*0390*/  BRA `(.L_x_4) ;  /* 0xfffffffc00fc7947 */ /* 0x000fc0000383ffff */
[----:B------:R-:W-:-:S00]  /*03a0*/  NOP ;  /* 0x0000000000007918 */ /* 0x000fc00000000000 */
        /* <DEDUP_REMOVED lines=13> */
.L_x_5:


//--------------------- .nv.shared.reserved.0     --------------------------
	.section	.nv.shared.reserved.0,"aw",@nobits
	.weak		__nv_reservedSMEM_offset_0_alias
	.size		__nv_reservedSMEM_offset_0_alias, 0, 64
	.other		__nv_reservedSMEM_offset_0_alias,@"STO_CUDA_RESERVED_SHARED STV_DEFAULT"
__nv_reservedSMEM_offset_0_alias:
	.zero		0
	.zero		64


//--------------------- .nv.constant0.apply_threshold --------------------------
	.section	.nv.constant0.apply_threshold,"a",@progbits
	.sectionflags	@""
	.align	4
.nv.constant0.apply_threshold:
	.zero		920


//--------------------- SYMBOLS --------------------------

	.type		.nv.reservedSmem.offset0,@object
	.size		.nv.reservedSmem.offset0,0x4
